	.headerflags	@"EF_CUDA_TEXMODE_UNIFIED EF_CUDA_64BIT_ADDRESS EF_CUDA_ACCELERATORS EF_CUDA_SM90 EF_CUDA_VIRTUAL_SM(EF_CUDA_SM90)"
	.elftype	@"ET_EXEC"


//--------------------- .nv.info                  --------------------------
	.section	.nv.info,"",@"SHT_CUDA_INFO"
	.align	4


	//----- nvinfo : EIATTR_REGCOUNT
	.align		4
        /*0000*/ 	.byte	0x04, 0x2f
        /*0002*/ 	.short	(.L_3 - .L_2)
	.align		4
.L_2:
        /*0004*/ 	.word	index@(triton_poi_fused__native_batch_norm_legit_no_training_1)
        /*0008*/ 	.word	0x00000012


	//----- nvinfo : EIATTR_MIN_STACK_SIZE
	.align		4
.L_3:
        /*000c*/ 	.byte	0x04, 0x12
        /*000e*/ 	.short	(.L_5 - .L_4)
	.align		4
.L_4:
        /*0010*/ 	.word	index@(triton_poi_fused__native_batch_norm_legit_no_training_1)
        /*0014*/ 	.word	0x00000000


	//----- nvinfo : EIATTR_FRAME_SIZE
	.align		4
.L_5:
        /*0018*/ 	.byte	0x04, 0x11
        /*001a*/ 	.short	(.L_7 - .L_6)
	.align		4
.L_6:
        /*001c*/ 	.word	index@(triton_poi_fused__native_batch_norm_legit_no_training_1)
        /*0020*/ 	.word	0x00000000


	//----- nvinfo : EIATTR_MIN_STACK_SIZE
	.align		4
.L_7:
        /*0024*/ 	.byte	0x04, 0x12
        /*0026*/ 	.short	(.L_9 - .L_8)
	.align		4
.L_8:
        /*0028*/ 	.word	index@(triton_poi_fused__native_batch_norm_legit_no_training_1)
        /*002c*/ 	.word	0x00000000
.L_9:


//--------------------- .nv.info.triton_poi_fused__native_batch_norm_legit_no_training_1 --------------------------
	.section	.nv.info.triton_poi_fused__native_batch_norm_legit_no_training_1,"",@"SHT_CUDA_INFO"
	.sectionflags	@""
	.align	4


	//----- nvinfo : EIATTR_CUDA_API_VERSION
	.align		4
        /*0000*/ 	.byte	0x04, 0x37
        /*0002*/ 	.short	(.L_11 - .L_10)
.L_10:
        /*0004*/ 	.word	0x0000007c


	//----- nvinfo : EIATTR_KPARAM_INFO
	.align		4
.L_11:
        /*0008*/ 	.byte	0x04, 0x17
        /*000a*/ 	.short	(.L_13 - .L_12)
.L_12:
        /*000c*/ 	.word	0x00000000
        /*0010*/ 	.short	0x0006
        /*0012*/ 	.short	0x0030
        /*0014*/ 	.byte	0x00, 0xf0, 0x11, 0x00


	//----- nvinfo : EIATTR_KPARAM_INFO
	.align		4
.L_13:
        /*0018*/ 	.byte	0x04, 0x17
        /*001a*/ 	.short	(.L_15 - .L_14)
.L_14:
        /*001c*/ 	.word	0x00000000
        /*0020*/ 	.short	0x0005
        /*0022*/ 	.short	0x0028
        /*0024*/ 	.byte	0x00, 0xf4, 0x21, 0x00


	//----- nvinfo : EIATTR_KPARAM_INFO
	.align		4
.L_15:
        /*0028*/ 	.byte	0x04, 0x17
        /*002a*/ 	.short	(.L_17 - .L_16)
.L_16:
        /*002c*/ 	.word	0x00000000
        /*0030*/ 	.short	0x0004
        /*0032*/ 	.short	0x0020
        /*0034*/ 	.byte	0x00, 0xf4, 0x21, 0x00


	//----- nvinfo : EIATTR_KPARAM_INFO
	.align		4
.L_17:
        /*0038*/ 	.byte	0x04, 0x17
        /*003a*/ 	.short	(.L_19 - .L_18)
.L_18:
        /*003c*/ 	.word	0x00000000
        /*0040*/ 	.short	0x0003
        /*0042*/ 	.short	0x0018
        /*0044*/ 	.byte	0x00, 0xf4, 0x21, 0x00


	//----- nvinfo : EIATTR_KPARAM_INFO
	.align		4
.L_19:
        /*0048*/ 	.byte	0x04, 0x17
        /*004a*/ 	.short	(.L_21 - .L_20)
.L_20:
        /*004c*/ 	.word	0x00000000
        /*0050*/ 	.short	0x0002
        /*0052*/ 	.short	0x0010
        /*0054*/ 	.byte	0x00, 0xf4, 0x21, 0x00


	//----- nvinfo : EIATTR_KPARAM_INFO
	.align		4
.L_21:
        /*0058*/ 	.byte	0x04, 0x17
        /*005a*/ 	.short	(.L_23 - .L_22)
.L_22:
        /*005c*/ 	.word	0x00000000
        /*0060*/ 	.short	0x0001
        /*0062*/ 	.short	0x0008
        /*0064*/ 	.byte	0x00, 0xf4, 0x21, 0x00


	//----- nvinfo : EIATTR_KPARAM_INFO
	.align		4
.L_23:
        /*0068*/ 	.byte	0x04, 0x17
        /*006a*/ 	.short	(.L_25 - .L_24)
.L_24:
        /*006c*/ 	.word	0x00000000
        /*0070*/ 	.short	0x0000
        /*0072*/ 	.short	0x0000
        /*0074*/ 	.byte	0x00, 0xf4, 0x21, 0x00


	//----- nvinfo : EIATTR_SPARSE_MMA_MASK
	.align		4
.L_25:
        /*0078*/ 	.byte	0x03, 0x50
        /*007a*/ 	.short	0x0000


	//----- nvinfo : EIATTR_MAXREG_COUNT
	.align		4
        /*007c*/ 	.byte	0x03, 0x1b
        /*007e*/ 	.short	0x00ff


	//----- nvinfo : EIATTR_EXIT_INSTR_OFFSETS
	.align		4
        /*0080*/ 	.byte	0x04, 0x1c
        /*0082*/ 	.short	(.L_27 - .L_26)


	//   ....[0]....
.L_26:
        /*0084*/ 	.word	0x00000300


	//   ....[1]....
        /*0088*/ 	.word	0x00000320


	//----- nvinfo : EIATTR_REQNTID
	.align		4
.L_27:
        /*008c*/ 	.byte	0x04, 0x10
        /*008e*/ 	.short	(.L_29 - .L_28)
.L_28:
        /*0090*/ 	.word	0x00000080
        /*0094*/ 	.word	0x00000001
        /*0098*/ 	.word	0x00000001


	//----- nvinfo : EIATTR_CBANK_PARAM_SIZE
	.align		4
.L_29:
        /*009c*/ 	.byte	0x03, 0x19
        /*009e*/ 	.short	0x0034


	//----- nvinfo : EIATTR_PARAM_CBANK
	.align		4
        /*00a0*/ 	.byte	0x04, 0x0a
        /*00a2*/ 	.short	(.L_31 - .L_30)
	.align		4
.L_30:
        /*00a4*/ 	.word	index@(.nv.constant0.triton_poi_fused__native_batch_norm_legit_no_training_1)
        /*00a8*/ 	.short	0x0210
        /*00aa*/ 	.short	0x0034


	//----- nvinfo : EIATTR_SW_WAR
	.align		4
.L_31:
        /*00ac*/ 	.byte	0x04, 0x36
        /*00ae*/ 	.short	(.L_33 - .L_32)
.L_32:
        /*00b0*/ 	.word	0x00000008
.L_33:


//--------------------- .nv.callgraph             --------------------------
	.section	.nv.callgraph,"",@"SHT_CUDA_CALLGRAPH"
	.align	4
	.sectionentsize	8
	.align		4
        /*0000*/ 	.word	0x00000000
	.align		4
        /*0004*/ 	.word	0xffffffff
	.align		4
        /*0008*/ 	.word	0x00000000
	.align		4
        /*000c*/ 	.word	0xfffffffe
	.align		4
        /*0010*/ 	.word	0x00000000
	.align		4
        /*0014*/ 	.word	0xfffffffd
	.align		4
        /*0018*/ 	.word	0x00000000
	.align		4
        /*001c*/ 	.word	0xfffffffc


//--------------------- .nv.constant4             --------------------------
	.section	.nv.constant4,"a",@progbits
	.align	8
	.align		8
.nv.constant4:
        /*0000*/ 	.dword	_$_str
	.align		8
        /*0008*/ 	.dword	_$_str_$_2


//--------------------- .text.triton_poi_fused__native_batch_norm_legit_no_training_1 --------------------------
	.section	.text.triton_poi_fused__native_batch_norm_legit_no_training_1,"ax",@progbits
	.align	128
        .global         triton_poi_fused__native_batch_norm_legit_no_training_1
        .type           triton_poi_fused__native_batch_norm_legit_no_training_1,@function
        .size           triton_poi_fused__native_batch_norm_legit_no_training_1,(.L_x_1 - triton_poi_fused__native_batch_norm_legit_no_training_1)
        .other          triton_poi_fused__native_batch_norm_legit_no_training_1,@"STO_CUDA_ENTRY STV_DEFAULT"
triton_poi_fused__native_batch_norm_legit_no_training_1:
.text.triton_poi_fused__native_batch_norm_legit_no_training_1:
[----:B------:R-:W0:Y:S01]  /*0000*/  LDC R1, c[0x0][0x28] ;  /* 0x00000a00ff017b82 */ /* 0x000e220000000800 */
[----:B------:R-:W1:Y:S07]  /*0010*/  S2R R0, SR_TID.X ;  /* 0x0000000000007919 */ /* 0x000e6e0000002100 */
[----:B------:R-:W2:Y:S01]  /*0020*/  LDC.64 R8, c[0x0][0x220] ;  /* 0x00008800ff087b82 */ /* 0x000ea20000000a00 */
[----:B------:R-:W-:Y:S01]  /*0030*/  HFMA2.MMA R14, -RZ, RZ, 0, 0 ;  /* 0x00000000ff0e7435 */ /* 0x000fe200000001ff */
[----:B------:R-:W-:Y:S01]  /*0040*/  ULDC.64 UR4, c[0x0][0x208] ;  /* 0x0000820000047ab9 */ /* 0x000fe20000000a00 */
[----:B------:R-:W3:Y:S05]  /*0050*/  S2R R3, SR_CTAID.X ;  /* 0x0000000000037919 */ /* 0x000eea0000002500 */
[----:B------:R-:W4:Y:S08]  /*0060*/  LDC.64 R4, c[0x0][0x210] ;  /* 0x00008400ff047b82 */ /* 0x000f300000000a00 */
[----:B------:R-:W5:Y:S08]  /*0070*/  LDC.64 R6, c[0x0][0x218] ;  /* 0x00008600ff067b82 */ /* 0x000f700000000a00 */
[----:B------:R-:W5:Y:S01]  /*0080*/  LDC.64 R10, c[0x0][0x228] ;  /* 0x00008a00ff0a7b82 */ /* 0x000f620000000a00 */
[----:B-1----:R-:W-:-:S07]  /*0090*/  LOP3.LUT R0, R0, 0x7f, RZ, 0xc0, !PT ;  /* 0x0000007f00007812 */ /* 0x002fce00078ec0ff */
[----:B------:R-:W1:Y:S01]  /*00a0*/  LDC.64 R12, c[0x0][0x230] ;  /* 0x00008c00ff0c7b82 */ /* 0x000e620000000a00 */
[----:B---3--:R-:W-:Y:S02]  /*00b0*/  SHF.R.S32.HI R2, RZ, 0x18, R3 ;  /* 0x00000018ff027819 */ /* 0x008fe40000011403 */
[----:B------:R-:W-:Y:S02]  /*00c0*/  LEA R0, R3, R0, 0x7 ;  /* 0x0000000003007211 */ /* 0x000fe400078e38ff */
[----:B------:R-:W-:Y:S02]  /*00d0*/  SGXT R3, R2, 0x1 ;  /* 0x000000010203781a */ /* 0x000fe40000000200 */
[----:B------:R-:W-:Y:S02]  /*00e0*/  ISETP.GE.AND P2, PT, R0, 0x80, PT ;  /* 0x000000800000780c */ /* 0x000fe40003f46270 */
[----:B------:R-:W-:-:S04]  /*00f0*/  LEA.HI R3, R3, R0, RZ, 0x4 ;  /* 0x0000000003037211 */ /* 0x000fc800078f20ff */
[----:B------:R-:W-:-:S04]  /*0100*/  SHF.R.S32.HI R2, RZ, 0x4, R3 ;  /* 0x00000004ff027819 */ /* 0x000fc80000011403 */
[----:B------:R-:W-:-:S04]  /*0110*/  LEA.HI R3, R3, R2, RZ, 0x1 ;  /* 0x0000000203037211 */ /* 0x000fc800078f08ff */
[----:B------:R-:W-:-:S04]  /*0120*/  LOP3.LUT R3, R3, 0xfffffffe, RZ, 0xc0, !PT ;  /* 0xfffffffe03037812 */ /* 0x000fc800078ec0ff */
[----:B------:R-:W-:-:S05]  /*0130*/  IADD3 R15, R2, -R3, RZ ;  /* 0x80000003020f7210 */ /* 0x000fca0007ffe0ff */
[----:B--2---:R-:W-:-:S05]  /*0140*/  IMAD.WIDE R8, R15, 0x4, R8 ;  /* 0x000000040f087825 */ /* 0x004fca00078e0208 */
[----:B------:R2:W3:Y:S01]  /*0150*/  @!P2 LDG.E.EL R14, desc[UR4][R8.64] ;  /* 0x00000004080ea981 */ /* 0x0004e2000c2e1900 */
[----:B------:R-:W-:Y:S01]  /*0160*/  CS2R R2, SRZ ;  /* 0x0000000000027805 */ /* 0x000fe2000001ff00 */
[----:B----4-:R-:W-:-:S04]  /*0170*/  IMAD.WIDE R4, R0, 0x4, R4 ;  /* 0x0000000400047825 */ /* 0x010fc800078e0204 */
[C---:B-----5:R-:W-:Y:S01]  /*0180*/  IMAD.WIDE R6, R15.reuse, 0x4, R6 ;  /* 0x000000040f067825 */ /* 0x060fe200078e0206 */
[----:B------:R4:W5:Y:S03]  /*0190*/  @!P2 LDG.E R2, desc[UR4][R4.64] ;  /* 0x000000040402a981 */ /* 0x000966000c1e1900 */
[C---:B0-2---:R-:W-:Y:S01]  /*01a0*/  IMAD.WIDE R8, R15.reuse, 0x4, R10 ;  /* 0x000000040f087825 */ /* 0x045fe200078e020a */
[----:B------:R0:W5:Y:S03]  /*01b0*/  @!P2 LDG.E.EL R3, desc[UR4][R6.64] ;  /* 0x000000040603a981 */ /* 0x000166000c2e1900 */
[----:B-1----:R-:W-:Y:S01]  /*01c0*/  IMAD.WIDE R10, R15, 0x4, R12 ;  /* 0x000000040f0a7825 */ /* 0x002fe200078e020c */
[----:B------:R-:W-:Y:S01]  /*01d0*/  CS2R R12, SRZ ;  /* 0x00000000000c7805 */ /* 0x000fe2000001ff00 */
[----:B----4-:R-:W1:Y:S05]  /*01e0*/  LDC.64 R4, c[0x0][0x238] ;  /* 0x00008e00ff047b82 */ /* 0x010e6a0000000a00 */
[----:B------:R-:W2:Y:S04]  /*01f0*/  @!P2 LDG.E.EL R12, desc[UR4][R8.64] ;  /* 0x00000004080ca981 */ /* 0x000ea8000c2e1900 */
[----:B------:R-:W2:Y:S01]  /*0200*/  @!P2 LDG.E.EL R13, desc[UR4][R10.64] ;  /* 0x000000040a0da981 */ /* 0x000ea2000c2e1900 */
[----:B0-----:R-:W-:Y:S01]  /*0210*/  MOV R6, 0x3e800000 ;  /* 0x3e80000000067802 */ /* 0x001fe20000000f00 */
[----:B---3--:R-:W-:-:S04]  /*0220*/  FADD R14, R14, 0.0010000000474974513054 ;  /* 0x3a83126f0e0e7421 */ /* 0x008fc80000000000 */
[----:B------:R-:W0:Y:S01]  /*0230*/  MUFU.SQRT R15, R14 ;  /* 0x0000000e000f7308 */ /* 0x000e220000002000 */
[----:B-----5:R-:W-:Y:S01]  /*0240*/  FADD R2, -R3, R2 ;  /* 0x0000000203027221 */ /* 0x020fe20000000100 */
[C---:B0-----:R-:W-:Y:S02]  /*0250*/  FSETP.GT.AND P0, PT, R15.reuse, 8.50705917302346158658e+37, PT ;  /* 0x7e8000000f00780b */ /* 0x041fe40003f04000 */
[----:B------:R-:W-:Y:S02]  /*0260*/  FSETP.GEU.AND P1, PT, R15, 1.175494350822287508e-38, PT ;  /* 0x008000000f00780b */ /* 0x000fe40003f2e000 */
[----:B------:R-:W-:-:S09]  /*0270*/  FSEL R6, R6, 1, P0 ;  /* 0x3f80000006067808 */ /* 0x000fd20000000000 */
[----:B------:R-:W-:Y:S02]  /*0280*/  @P0 FMUL R15, R15, 0.25 ;  /* 0x3e8000000f0f0820 */ /* 0x000fe40000400000 */
[----:B------:R-:W-:Y:S02]  /*0290*/  @!P1 FMUL R6, R6, 16777216 ;  /* 0x4b80000006069820 */ /* 0x000fe40000400000 */
[----:B------:R-:W-:-:S06]  /*02a0*/  @!P1 FMUL R15, R15, 16777216 ;  /* 0x4b8000000f0f9820 */ /* 0x000fcc0000400000 */
[----:B------:R-:W0:Y:S02]  /*02b0*/  MUFU.RCP R15, R15 ;  /* 0x0000000f000f7308 */ /* 0x000e240000001000 */
[----:B0-----:R-:W-:-:S04]  /*02c0*/  FMUL R3, R15, R6 ;  /* 0x000000060f037220 */ /* 0x001fc80000400000 */
[----:B------:R-:W-:Y:S01]  /*02d0*/  FMUL R6, R2, R3 ;  /* 0x0000000302067220 */ /* 0x000fe20000400000 */
[----:B-1----:R-:W-:-:S04]  /*02e0*/  IMAD.WIDE R2, R0, 0x4, R4 ;  /* 0x0000000400027825 */ /* 0x002fc800078e0204 */
[----:B--2---:R-:W-:Y:S01]  /*02f0*/  FFMA R13, R6, R12, R13 ;  /* 0x0000000c060d7223 */ /* 0x004fe2000000000d */
[----:B------:R-:W-:Y:S06]  /*0300*/  @P2 EXIT ;  /* 0x000000000000294d */ /* 0x000fec0003800000 */
[----:B------:R-:W-:Y:S01]  /*0310*/  STG.E desc[UR4][R2.64], R13 ;  /* 0x0000000d02007986 */ /* 0x000fe2000c101904 */
[----:B------:R-:W-:Y:S05]  /*0320*/  EXIT ;  /* 0x000000000000794d */ /* 0x000fea0003800000 */
.L_x_0:
[----:B------:R-:W-:-:S00]  /*0330*/  BRA `(.L_x_0) ;  /* 0xfffffffc00fc7947 */ /* 0x000fc0000383ffff */
[----:B------:R-:W-:-:S00]  /*0340*/  NOP ;  /* 0x0000000000007918 */ /* 0x000fc00000000000 */
        /* <DEDUP_REMOVED lines=11> */
.L_x_1:


//--------------------- .nv.global.init           --------------------------
	.section	.nv.global.init,"aw",@progbits
.nv.global.init:
	.type		_$_str,@object
	.size		_$_str,(_$_str_$_2 - _$_str)
_$_str:
        /*0000*/ 	.byte	0x5f, 0x5f, 0x43, 0x55, 0x44, 0x41, 0x5f, 0x46, 0x54, 0x5a, 0x00
	.type		_$_str_$_2,@object
	.size		_$_str_$_2,(.L_1 - _$_str_$_2)
_$_str_$_2:
        /*000b*/ 	.byte	0x5f, 0x5f, 0x43, 0x55, 0x44, 0x41, 0x5f, 0x50, 0x52, 0x45, 0x43, 0x5f, 0x53, 0x51, 0x52, 0x54
        /*001b*/ 	.byte	0x00
.L_1:


//--------------------- .nv.constant0.triton_poi_fused__native_batch_norm_legit_no_training_1 --------------------------
	.section	.nv.constant0.triton_poi_fused__native_batch_norm_legit_no_training_1,"a",@progbits
	.sectionflags	@""
	.align	4
.nv.constant0.triton_poi_fused__native_batch_norm_legit_no_training_1:
	.zero		580
